//
// Generated by NVIDIA NVVM Compiler
//
// Compiler Build ID: CL-36424714
// Cuda compilation tools, release 13.0, V13.0.88
// Based on NVVM 20.0.0
//

.version 9.0
.target sm_100
.address_size 64

	// .globl	_Z24revisedTiledMatMulKernelPKfS0_Pfiii
// _ZZ24revisedTiledMatMulKernelPKfS0_PfiiiE5tileM has been demoted
// _ZZ24revisedTiledMatMulKernelPKfS0_PfiiiE5tileN has been demoted

.visible .entry _Z24revisedTiledMatMulKernelPKfS0_Pfiii(
	.param .u64 .ptr .align 1 _Z24revisedTiledMatMulKernelPKfS0_Pfiii_param_0,
	.param .u64 .ptr .align 1 _Z24revisedTiledMatMulKernelPKfS0_Pfiii_param_1,
	.param .u64 .ptr .align 1 _Z24revisedTiledMatMulKernelPKfS0_Pfiii_param_2,
	.param .u32 _Z24revisedTiledMatMulKernelPKfS0_Pfiii_param_3,
	.param .u32 _Z24revisedTiledMatMulKernelPKfS0_Pfiii_param_4,
	.param .u32 _Z24revisedTiledMatMulKernelPKfS0_Pfiii_param_5
)
{
	.reg .pred 	%p<33>;
	.reg .b32 	%r<75>;
	.reg .b32 	%f<127>;
	.reg .b64 	%rd<22>;
	// demoted variable
	.shared .align 4 .b8 _ZZ24revisedTiledMatMulKernelPKfS0_PfiiiE5tileM[576];
	// demoted variable
	.shared .align 4 .b8 _ZZ24revisedTiledMatMulKernelPKfS0_PfiiiE5tileN[864];
	ld.param.u64 	%rd4, [_Z24revisedTiledMatMulKernelPKfS0_Pfiii_param_0];
	ld.param.u64 	%rd5, [_Z24revisedTiledMatMulKernelPKfS0_Pfiii_param_1];
	ld.param.u32 	%r37, [_Z24revisedTiledMatMulKernelPKfS0_Pfiii_param_3];
	ld.param.u32 	%r38, [_Z24revisedTiledMatMulKernelPKfS0_Pfiii_param_4];
	ld.param.u32 	%r39, [_Z24revisedTiledMatMulKernelPKfS0_Pfiii_param_5];
	cvta.to.global.u64 	%rd1, %rd5;
	cvta.to.global.u64 	%rd2, %rd4;
	mov.u32 	%r40, %ctaid.y;
	mov.u32 	%r1, %tid.y;
	mad.lo.s32 	%r2, %r40, 12, %r1;
	mov.u32 	%r41, %ctaid.x;
	mul.lo.s32 	%r3, %r41, 18;
	mov.u32 	%r4, %tid.x;
	add.s32 	%r5, %r3, %r4;
	setp.lt.s32 	%p1, %r38, 1;
	mov.f32 	%f126, 0f00000000;
	@%p1 bra 	$L__BB0_31;
	add.s32 	%r6, %r38, 11;
	mul.hi.u32 	%r43, %r6, -1431655765;
	shr.u32 	%r7, %r43, 3;
	mov.u32 	%r44, _ZZ24revisedTiledMatMulKernelPKfS0_PfiiiE5tileM;
	mad.lo.s32 	%r8, %r1, 48, %r44;
	shl.b32 	%r45, %r4, 2;
	add.s32 	%r9, %r8, %r45;
	mul.lo.s32 	%r10, %r38, %r2;
	mov.u32 	%r46, _ZZ24revisedTiledMatMulKernelPKfS0_PfiiiE5tileN;
	add.s32 	%r12, %r46, %r45;
	mad.lo.s32 	%r11, %r1, 72, %r12;
	setp.lt.u32 	%p2, %r38, 13;
	mov.f32 	%f126, 0f00000000;
	mov.b32 	%r74, 0;
	@%p2 bra 	$L__BB0_21;
	and.b32  	%r49, %r7, 268435454;
	neg.s32 	%r73, %r49;
	add.s32 	%r50, %r1, 12;
	mad.lo.s32 	%r51, %r39, %r50, %r4;
	add.s32 	%r72, %r51, %r3;
	mul.lo.s32 	%r15, %r39, 24;
	add.s32 	%r67, %r4, %r10;
	add.s32 	%r70, %r67, 12;
	mad.lo.s32 	%r52, %r1, %r39, %r4;
	add.s32 	%r68, %r52, %r3;
	mov.f32 	%f126, 0f00000000;
	mov.u32 	%r69, %r4;
	mov.u32 	%r71, %r1;
$L__BB0_3:
	setp.gt.u32 	%p3, %r4, 11;
	@%p3 bra 	$L__BB0_7;
	setp.ge.s32 	%p4, %r2, %r37;
	setp.ge.s32 	%p5, %r69, %r38;
	or.pred  	%p6, %p4, %p5;
	@%p6 bra 	$L__BB0_6;
	mul.wide.s32 	%rd6, %r67, 4;
	add.s64 	%rd7, %rd2, %rd6;
	ld.global.f32 	%f12, [%rd7];
	st.shared.f32 	[%r9], %f12;
	bra.uni 	$L__BB0_7;
$L__BB0_6:
	mov.b32 	%r53, 0;
	st.shared.u32 	[%r9], %r53;
$L__BB0_7:
	setp.gt.u32 	%p7, %r1, 11;
	@%p7 bra 	$L__BB0_11;
	setp.ge.s32 	%p8, %r5, %r39;
	setp.ge.s32 	%p9, %r71, %r38;
	or.pred  	%p10, %p8, %p9;
	@%p10 bra 	$L__BB0_10;
	mul.wide.s32 	%rd8, %r68, 4;
	add.s64 	%rd9, %rd1, %rd8;
	ld.global.f32 	%f13, [%rd9];
	st.shared.f32 	[%r11], %f13;
	bra.uni 	$L__BB0_11;
$L__BB0_10:
	mov.b32 	%r54, 0;
	st.shared.u32 	[%r11], %r54;
$L__BB0_11:
	bar.sync 	0;
	ld.shared.f32 	%f14, [%r8];
	ld.shared.f32 	%f15, [%r12];
	fma.rn.f32 	%f16, %f14, %f15, %f126;
	ld.shared.f32 	%f17, [%r8+4];
	ld.shared.f32 	%f18, [%r12+72];
	fma.rn.f32 	%f19, %f17, %f18, %f16;
	ld.shared.f32 	%f20, [%r8+8];
	ld.shared.f32 	%f21, [%r12+144];
	fma.rn.f32 	%f22, %f20, %f21, %f19;
	ld.shared.f32 	%f23, [%r8+12];
	ld.shared.f32 	%f24, [%r12+216];
	fma.rn.f32 	%f25, %f23, %f24, %f22;
	ld.shared.f32 	%f26, [%r8+16];
	ld.shared.f32 	%f27, [%r12+288];
	fma.rn.f32 	%f28, %f26, %f27, %f25;
	ld.shared.f32 	%f29, [%r8+20];
	ld.shared.f32 	%f30, [%r12+360];
	fma.rn.f32 	%f31, %f29, %f30, %f28;
	ld.shared.f32 	%f32, [%r8+24];
	ld.shared.f32 	%f33, [%r12+432];
	fma.rn.f32 	%f34, %f32, %f33, %f31;
	ld.shared.f32 	%f35, [%r8+28];
	ld.shared.f32 	%f36, [%r12+504];
	fma.rn.f32 	%f37, %f35, %f36, %f34;
	ld.shared.f32 	%f38, [%r8+32];
	ld.shared.f32 	%f39, [%r12+576];
	fma.rn.f32 	%f40, %f38, %f39, %f37;
	ld.shared.f32 	%f41, [%r8+36];
	ld.shared.f32 	%f42, [%r12+648];
	fma.rn.f32 	%f43, %f41, %f42, %f40;
	ld.shared.f32 	%f44, [%r8+40];
	ld.shared.f32 	%f45, [%r12+720];
	fma.rn.f32 	%f46, %f44, %f45, %f43;
	ld.shared.f32 	%f47, [%r8+44];
	ld.shared.f32 	%f48, [%r12+792];
	fma.rn.f32 	%f2, %f47, %f48, %f46;
	bar.sync 	0;
	@%p3 bra 	$L__BB0_15;
	setp.lt.s32 	%p12, %r2, %r37;
	add.s32 	%r55, %r69, 12;
	setp.lt.s32 	%p13, %r55, %r38;
	and.pred  	%p14, %p12, %p13;
	@%p14 bra 	$L__BB0_14;
	mov.b32 	%r56, 0;
	st.shared.u32 	[%r9], %r56;
	bra.uni 	$L__BB0_15;
$L__BB0_14:
	mul.wide.s32 	%rd10, %r70, 4;
	add.s64 	%rd11, %rd2, %rd10;
	ld.global.f32 	%f49, [%rd11];
	st.shared.f32 	[%r9], %f49;
$L__BB0_15:
	@%p7 bra 	$L__BB0_19;
	setp.lt.s32 	%p16, %r5, %r39;
	add.s32 	%r57, %r71, 12;
	setp.lt.s32 	%p17, %r57, %r38;
	and.pred  	%p18, %p16, %p17;
	@%p18 bra 	$L__BB0_18;
	mov.b32 	%r58, 0;
	st.shared.u32 	[%r11], %r58;
	bra.uni 	$L__BB0_19;
$L__BB0_18:
	mul.wide.s32 	%rd12, %r72, 4;
	add.s64 	%rd13, %rd1, %rd12;
	ld.global.f32 	%f50, [%rd13];
	st.shared.f32 	[%r11], %f50;
$L__BB0_19:
	bar.sync 	0;
	ld.shared.f32 	%f51, [%r8];
	ld.shared.f32 	%f52, [%r12];
	fma.rn.f32 	%f53, %f51, %f52, %f2;
	ld.shared.f32 	%f54, [%r8+4];
	ld.shared.f32 	%f55, [%r12+72];
	fma.rn.f32 	%f56, %f54, %f55, %f53;
	ld.shared.f32 	%f57, [%r8+8];
	ld.shared.f32 	%f58, [%r12+144];
	fma.rn.f32 	%f59, %f57, %f58, %f56;
	ld.shared.f32 	%f60, [%r8+12];
	ld.shared.f32 	%f61, [%r12+216];
	fma.rn.f32 	%f62, %f60, %f61, %f59;
	ld.shared.f32 	%f63, [%r8+16];
	ld.shared.f32 	%f64, [%r12+288];
	fma.rn.f32 	%f65, %f63, %f64, %f62;
	ld.shared.f32 	%f66, [%r8+20];
	ld.shared.f32 	%f67, [%r12+360];
	fma.rn.f32 	%f68, %f66, %f67, %f65;
	ld.shared.f32 	%f69, [%r8+24];
	ld.shared.f32 	%f70, [%r12+432];
	fma.rn.f32 	%f71, %f69, %f70, %f68;
	ld.shared.f32 	%f72, [%r8+28];
	ld.shared.f32 	%f73, [%r12+504];
	fma.rn.f32 	%f74, %f72, %f73, %f71;
	ld.shared.f32 	%f75, [%r8+32];
	ld.shared.f32 	%f76, [%r12+576];
	fma.rn.f32 	%f77, %f75, %f76, %f74;
	ld.shared.f32 	%f78, [%r8+36];
	ld.shared.f32 	%f79, [%r12+648];
	fma.rn.f32 	%f80, %f78, %f79, %f77;
	ld.shared.f32 	%f81, [%r8+40];
	ld.shared.f32 	%f82, [%r12+720];
	fma.rn.f32 	%f83, %f81, %f82, %f80;
	ld.shared.f32 	%f84, [%r8+44];
	ld.shared.f32 	%f85, [%r12+792];
	fma.rn.f32 	%f126, %f84, %f85, %f83;
	bar.sync 	0;
	add.s32 	%r73, %r73, 2;
	add.s32 	%r72, %r72, %r15;
	add.s32 	%r71, %r71, 24;
	add.s32 	%r70, %r70, 24;
	add.s32 	%r69, %r69, 24;
	add.s32 	%r68, %r68, %r15;
	add.s32 	%r67, %r67, 24;
	setp.ne.s32 	%p19, %r73, 0;
	@%p19 bra 	$L__BB0_3;
	mul.lo.s32 	%r74, %r49, 12;
$L__BB0_21:
	and.b32  	%r60, %r7, 1;
	setp.eq.b32 	%p20, %r60, 1;
	not.pred 	%p21, %p20;
	@%p21 bra 	$L__BB0_31;
	setp.gt.u32 	%p22, %r4, 11;
	@%p22 bra 	$L__BB0_26;
	setp.lt.s32 	%p23, %r2, %r37;
	add.s32 	%r35, %r74, %r4;
	setp.lt.s32 	%p24, %r35, %r38;
	and.pred  	%p25, %p23, %p24;
	@%p25 bra 	$L__BB0_25;
	mov.b32 	%r62, 0;
	st.shared.u32 	[%r9], %r62;
	bra.uni 	$L__BB0_26;
$L__BB0_25:
	add.s32 	%r63, %r35, %r10;
	mul.wide.s32 	%rd14, %r63, 4;
	add.s64 	%rd15, %rd2, %rd14;
	ld.global.f32 	%f86, [%rd15];
	st.shared.f32 	[%r9], %f86;
$L__BB0_26:
	setp.gt.u32 	%p26, %r1, 11;
	@%p26 bra 	$L__BB0_30;
	setp.lt.s32 	%p27, %r5, %r39;
	add.s32 	%r36, %r74, %r1;
	setp.lt.s32 	%p28, %r36, %r38;
	and.pred  	%p29, %p27, %p28;
	@%p29 bra 	$L__BB0_29;
	mov.b32 	%r64, 0;
	st.shared.u32 	[%r11], %r64;
	bra.uni 	$L__BB0_30;
$L__BB0_29:
	mad.lo.s32 	%r65, %r36, %r39, %r5;
	mul.wide.s32 	%rd16, %r65, 4;
	add.s64 	%rd17, %rd1, %rd16;
	ld.global.f32 	%f87, [%rd17];
	st.shared.f32 	[%r11], %f87;
$L__BB0_30:
	bar.sync 	0;
	ld.shared.f32 	%f88, [%r8];
	ld.shared.f32 	%f89, [%r12];
	fma.rn.f32 	%f90, %f88, %f89, %f126;
	ld.shared.f32 	%f91, [%r8+4];
	ld.shared.f32 	%f92, [%r12+72];
	fma.rn.f32 	%f93, %f91, %f92, %f90;
	ld.shared.f32 	%f94, [%r8+8];
	ld.shared.f32 	%f95, [%r12+144];
	fma.rn.f32 	%f96, %f94, %f95, %f93;
	ld.shared.f32 	%f97, [%r8+12];
	ld.shared.f32 	%f98, [%r12+216];
	fma.rn.f32 	%f99, %f97, %f98, %f96;
	ld.shared.f32 	%f100, [%r8+16];
	ld.shared.f32 	%f101, [%r12+288];
	fma.rn.f32 	%f102, %f100, %f101, %f99;
	ld.shared.f32 	%f103, [%r8+20];
	ld.shared.f32 	%f104, [%r12+360];
	fma.rn.f32 	%f105, %f103, %f104, %f102;
	ld.shared.f32 	%f106, [%r8+24];
	ld.shared.f32 	%f107, [%r12+432];
	fma.rn.f32 	%f108, %f106, %f107, %f105;
	ld.shared.f32 	%f109, [%r8+28];
	ld.shared.f32 	%f110, [%r12+504];
	fma.rn.f32 	%f111, %f109, %f110, %f108;
	ld.shared.f32 	%f112, [%r8+32];
	ld.shared.f32 	%f113, [%r12+576];
	fma.rn.f32 	%f114, %f112, %f113, %f111;
	ld.shared.f32 	%f115, [%r8+36];
	ld.shared.f32 	%f116, [%r12+648];
	fma.rn.f32 	%f117, %f115, %f116, %f114;
	ld.shared.f32 	%f118, [%r8+40];
	ld.shared.f32 	%f119, [%r12+720];
	fma.rn.f32 	%f120, %f118, %f119, %f117;
	ld.shared.f32 	%f121, [%r8+44];
	ld.shared.f32 	%f122, [%r12+792];
	fma.rn.f32 	%f126, %f121, %f122, %f120;
	bar.sync 	0;
$L__BB0_31:
	setp.ge.s32 	%p30, %r2, %r37;
	setp.ge.s32 	%p31, %r5, %r39;
	or.pred  	%p32, %p30, %p31;
	@%p32 bra 	$L__BB0_33;
	ld.param.u64 	%rd21, [_Z24revisedTiledMatMulKernelPKfS0_Pfiii_param_2];
	mad.lo.s32 	%r66, %r39, %r2, %r5;
	cvta.to.global.u64 	%rd18, %rd21;
	mul.wide.s32 	%rd19, %r66, 4;
	add.s64 	%rd20, %rd18, %rd19;
	st.global.f32 	[%rd20], %f126;
$L__BB0_33:
	ret;

}


// ===== COMPILED SASS (sm_100) =====

	.target	sm_100

	.elftype	@"ET_EXEC"


//--------------------- .note.nv.tkinfo           --------------------------
	.section	.note.nv.tkinfo,"",@"SHT_NOTE"
	.sectionflags	@"SHF_NOTE_NV_TKINFO"
	.tkinfo
        /*0018*/ 	.word	0x00000002
        /*0030*/ 	.string	""
        /*0030*/ 	.string	"ptxas"
        /*0030*/ 	.string	"Cuda compilation tools, release 13.0, V13.0.88"
        /*0030*/ 	.string	"Build cuda_13.0.r13.0/compiler.36424714_0"
        /*0030*/ 	.string	"-arch sm_100 -m 64 "



//--------------------- .note.nv.cuinfo           --------------------------
	.section	.note.nv.cuinfo,"",@"SHT_NOTE"
	.sectionflags	@"SHF_NOTE_NV_CUINFO"
        /*0018*/ 	.short	0x0002
        /*001a*/ 	.short	0x0064
        /*001c*/ 	.short	0x0082
	.zero		2


//--------------------- .nv.info                  --------------------------
	.section	.nv.info,"",@"SHT_CUDA_INFO"
	.align	4


	//----- nvinfo : EIATTR_REGCOUNT
	.align		4
        /*0000*/ 	.byte	0x04, 0x2f
        /*0002*/ 	.short	(.L_1 - .L_0)
	.align		4
.L_0:
        /*0004*/ 	.word	index@(_Z24revisedTiledMatMulKernelPKfS0_Pfiii)
        /*0008*/ 	.word	0x00000020


	//----- nvinfo : EIATTR_FRAME_SIZE
	.align		4
.L_1:
        /*000c*/ 	.byte	0x04, 0x11
        /*000e*/ 	.short	(.L_3 - .L_2)
	.align		4
.L_2:
        /*0010*/ 	.word	index@(_Z24revisedTiledMatMulKernelPKfS0_Pfiii)
        /*0014*/ 	.word	0x00000000


	//----- nvinfo : EIATTR_MIN_STACK_SIZE
	.align		4
.L_3:
        /*0018*/ 	.byte	0x04, 0x12
        /*001a*/ 	.short	(.L_5 - .L_4)
	.align		4
.L_4:
        /*001c*/ 	.word	index@(_Z24revisedTiledMatMulKernelPKfS0_Pfiii)
        /*0020*/ 	.word	0x00000000
.L_5:


//--------------------- .nv.compat                --------------------------
	.section	.nv.compat,"",@"SHT_CUDA_COMPAT_INFO"
	.align	4
        /*0000*/ 	.byte	0x02, 0x09, 0x00, 0x00, 0x02, 0x02, 0x01, 0x00, 0x02, 0x05, 0x05, 0x00, 0x03, 0x07, 0x01, 0x01
        /*0010*/ 	.byte	0x02, 0x03, 0x00, 0x00, 0x02, 0x06, 0x01, 0x00, 0x04, 0x0b, 0x08, 0x00, 0x09, 0x00, 0x00, 0x00
        /*0020*/ 	.byte	0x00, 0x00, 0x00, 0x00


//--------------------- .nv.info._Z24revisedTiledMatMulKernelPKfS0_Pfiii --------------------------
	.section	.nv.info._Z24revisedTiledMatMulKernelPKfS0_Pfiii,"",@"SHT_CUDA_INFO"
	.sectionflags	@""
	.align	4


	//----- nvinfo : EIATTR_CUDA_API_VERSION
	.align		4
        /*0000*/ 	.byte	0x04, 0x37
        /*0002*/ 	.short	(.L_7 - .L_6)
.L_6:
        /*0004*/ 	.word	0x00000082


	//----- nvinfo : EIATTR_KPARAM_INFO
	.align		4
.L_7:
        /*0008*/ 	.byte	0x04, 0x17
        /*000a*/ 	.short	(.L_9 - .L_8)
.L_8:
        /*000c*/ 	.word	0x00000000
        /*0010*/ 	.short	0x0005
        /*0012*/ 	.short	0x0020
        /*0014*/ 	.byte	0x00, 0xf0, 0x11, 0x00


	//----- nvinfo : EIATTR_KPARAM_INFO
	.align		4
.L_9:
        /*0018*/ 	.byte	0x04, 0x17
        /*001a*/ 	.short	(.L_11 - .L_10)
.L_10:
        /*001c*/ 	.word	0x00000000
        /*0020*/ 	.short	0x0004
        /*0022*/ 	.short	0x001c
        /*0024*/ 	.byte	0x00, 0xf0, 0x11, 0x00


	//----- nvinfo : EIATTR_KPARAM_INFO
	.align		4
.L_11:
        /*0028*/ 	.byte	0x04, 0x17
        /*002a*/ 	.short	(.L_13 - .L_12)
.L_12:
        /*002c*/ 	.word	0x00000000
        /*0030*/ 	.short	0x0003
        /*0032*/ 	.short	0x0018
        /*0034*/ 	.byte	0x00, 0xf0, 0x11, 0x00


	//----- nvinfo : EIATTR_KPARAM_INFO
	.align		4
.L_13:
        /*0038*/ 	.byte	0x04, 0x17
        /*003a*/ 	.short	(.L_15 - .L_14)
.L_14:
        /*003c*/ 	.word	0x00000000
        /*0040*/ 	.short	0x0002
        /*0042*/ 	.short	0x0010
        /*0044*/ 	.byte	0x00, 0xf5, 0x21, 0x00


	//----- nvinfo : EIATTR_KPARAM_INFO
	.align		4
.L_15:
        /*0048*/ 	.byte	0x04, 0x17
        /*004a*/ 	.short	(.L_17 - .L_16)
.L_16:
        /*004c*/ 	.word	0x00000000
        /*0050*/ 	.short	0x0001
        /*0052*/ 	.short	0x0008
        /*0054*/ 	.byte	0x00, 0xf5, 0x21, 0x00


	//----- nvinfo : EIATTR_KPARAM_INFO
	.align		4
.L_17:
        /*0058*/ 	.byte	0x04, 0x17
        /*005a*/ 	.short	(.L_19 - .L_18)
.L_18:
        /*005c*/ 	.word	0x00000000
        /*0060*/ 	.short	0x0000
        /*0062*/ 	.short	0x0000
        /*0064*/ 	.byte	0x00, 0xf5, 0x21, 0x00


	//----- nvinfo : EIATTR_SPARSE_MMA_MASK
	.align		4
.L_19:
        /*0068*/ 	.byte	0x03, 0x50
        /*006a*/ 	.short	0x0000


	//----- nvinfo : EIATTR_MAXREG_COUNT
	.align		4
        /*006c*/ 	.byte	0x03, 0x1b
        /*006e*/ 	.short	0x00ff


	//----- nvinfo : EIATTR_NUM_BARRIERS
	.align		4
        /*0070*/ 	.byte	0x02, 0x4c
        /*0072*/ 	.byte	0x01
	.zero		1


	//----- nvinfo : EIATTR_MERCURY_ISA_VERSION
	.align		4
        /*0074*/ 	.byte	0x03, 0x5f
        /*0076*/ 	.short	0x0101


	//----- nvinfo : EIATTR_VRC_CTA_INIT_COUNT
	.align		4
        /*0078*/ 	.byte	0x02, 0x4a
	.zero		1
	.zero		1


	//----- nvinfo : EIATTR_EXIT_INSTR_OFFSETS
	.align		4
        /*007c*/ 	.byte	0x04, 0x1c
        /*007e*/ 	.short	(.L_21 - .L_20)


	//   ....[0]....
.L_20:
        /*0080*/ 	.word	0x00000e50


	//   ....[1]....
        /*0084*/ 	.word	0x00000ea0


	//----- nvinfo : EIATTR_CRS_STACK_SIZE
	.align		4
.L_21:
        /*0088*/ 	.byte	0x04, 0x1e
        /*008a*/ 	.short	(.L_23 - .L_22)
.L_22:
        /*008c*/ 	.word	0x00000000


	//----- nvinfo : EIATTR_CBANK_PARAM_SIZE
	.align		4
.L_23:
        /*0090*/ 	.byte	0x03, 0x19
        /*0092*/ 	.short	0x0024


	//----- nvinfo : EIATTR_PARAM_CBANK
	.align		4
        /*0094*/ 	.byte	0x04, 0x0a
        /*0096*/ 	.short	(.L_25 - .L_24)
	.align		4
.L_24:
        /*0098*/ 	.word	index@(.nv.constant0._Z24revisedTiledMatMulKernelPKfS0_Pfiii)
        /*009c*/ 	.short	0x0380
        /*009e*/ 	.short	0x0024


	//----- nvinfo : EIATTR_SW_WAR
	.align		4
.L_25:
        /*00a0*/ 	.byte	0x04, 0x36
        /*00a2*/ 	.short	(.L_27 - .L_26)
.L_26:
        /*00a4*/ 	.word	0x00000008
.L_27:


//--------------------- .nv.callgraph             --------------------------
	.section	.nv.callgraph,"",@"SHT_CUDA_CALLGRAPH"
	.align	4
	.sectionentsize	8
	.align		4
        /*0000*/ 	.word	0x00000000
	.align		4
        /*0004*/ 	.word	0xffffffff
	.align		4
        /*0008*/ 	.word	0x00000000
	.align		4
        /*000c*/ 	.word	0xfffffffe
	.align		4
        /*0010*/ 	.word	0x00000000
	.align		4
        /*0014*/ 	.word	0xfffffffd
	.align		4
        /*0018*/ 	.word	0x00000000
	.align		4
        /*001c*/ 	.word	0xfffffffc


//--------------------- .text._Z24revisedTiledMatMulKernelPKfS0_Pfiii --------------------------
	.section	.text._Z24revisedTiledMatMulKernelPKfS0_Pfiii,"ax",@progbits
	.align	128
        .global         _Z24revisedTiledMatMulKernelPKfS0_Pfiii
        .type           _Z24revisedTiledMatMulKernelPKfS0_Pfiii,@function
        .size           _Z24revisedTiledMatMulKernelPKfS0_Pfiii,(.L_x_18 - _Z24revisedTiledMatMulKernelPKfS0_Pfiii)
        .other          _Z24revisedTiledMatMulKernelPKfS0_Pfiii,@"STO_CUDA_ENTRY STV_DEFAULT"
_Z24revisedTiledMatMulKernelPKfS0_Pfiii:
.text._Z24revisedTiledMatMulKernelPKfS0_Pfiii:
[----:B------:R-:W-:Y:S01]  /*0000*/  LDC R1, c[0x0][0x37c] ;  /* 0x0000df00ff017b82 */ /* 0x000fe20000000800 */
[----:B------:R-:W0:Y:S01]  /*0010*/  S2R R0, SR_CTAID.Y ;  /* 0x0000000000007919 */ /* 0x000e220000002600 */
[----:B------:R-:W1:Y:S01]  /*0020*/  LDCU UR6, c[0x0][0x39c] ;  /* 0x00007380ff0677ac */ /* 0x000e620008000800 */
[----:B------:R-:W-:Y:S01]  /*0030*/  HFMA2 R25, -RZ, RZ, 0, 0 ;  /* 0x00000000ff197431 */ /* 0x000fe200000001ff */
[----:B------:R-:W0:Y:S01]  /*0040*/  S2R R3, SR_TID.Y ;  /* 0x0000000000037919 */ /* 0x000e220000002200 */
[----:B------:R-:W2:Y:S01]  /*0050*/  LDCU.64 UR8, c[0x0][0x358] ;  /* 0x00006b00ff0877ac */ /* 0x000ea20008000a00 */
[----:B------:R-:W3:Y:S01]  /*0060*/  S2R R6, SR_CTAID.X ;  /* 0x0000000000067919 */ /* 0x000ee20000002500 */
[----:B------:R-:W3:Y:S01]  /*0070*/  S2R R2, SR_TID.X ;  /* 0x0000000000027919 */ /* 0x000ee20000002100 */
[----:B-1----:R-:W-:Y:S01]  /*0080*/  UISETP.GE.AND UP0, UPT, UR6, 0x1, UPT ;  /* 0x000000010600788c */ /* 0x002fe2000bf06270 */
[----:B0-----:R-:W-:Y:S02]  /*0090*/  IMAD R23, R0, 0xc, R3 ;  /* 0x0000000c00177824 */ /* 0x001fe400078e0203 */
[----:B---3--:R-:W-:-:S06]  /*00a0*/  IMAD R22, R6, 0x12, R2 ;  /* 0x0000001206167824 */ /* 0x008fcc00078e0202 */
[----:B--2---:R-:W-:Y:S05]  /*00b0*/  BRA.U !UP0, `(.L_x_0) ;  /* 0x0000000d08547547 */ /* 0x004fea000b800000 */
[----:B------:R-:W0:Y:S01]  /*00c0*/  S2R R5, SR_CgaCtaId ;  /* 0x0000000000057919 */ /* 0x000e220000008800 */
[----:B------:R-:W-:Y:S01]  /*00d0*/  MOV R0, 0x400 ;  /* 0x0000040000007802 */ /* 0x000fe20000000f00 */
[----:B------:R-:W-:Y:S01]  /*00e0*/  UISETP.GE.U32.AND UP0, UPT, UR6, 0xd, UPT ;  /* 0x0000000d0600788c */ /* 0x000fe2000bf06070 */
[----:B------:R-:W-:Y:S01]  /*00f0*/  MOV R25, RZ ;  /* 0x000000ff00197202 */ /* 0x000fe20000000f00 */
[----:B------:R-:W-:Y:S01]  /*0100*/  UIADD3 UR4, UPT, UPT, UR6, 0xb, URZ ;  /* 0x0000000b06047890 */ /* 0x000fe2000fffe0ff */
[----:B------:R-:W-:-:S03]  /*0110*/  IADD3 R4, PT, PT, R0, 0x240, RZ ;  /* 0x0000024000047810 */ /* 0x000fc60007ffe0ff */
[----:B------:R-:W-:-:S04]  /*0120*/  UIMAD.WIDE.U32 UR4, UR4, -0x55555555, URZ ;  /* 0xaaaaaaab040478a5 */ /* 0x000fc8000f8e00ff */
[----:B------:R-:W-:-:S03]  /*0130*/  USHF.R.U32.HI UR5, URZ, 0x3, UR5 ;  /* 0x00000003ff057899 */ /* 0x000fc60008011605 */
[----:B------:R-:W-:Y:S01]  /*0140*/  UMOV UR4, URZ ;  /* 0x000000ff00047c82 */ /* 0x000fe20008000000 */
[C---:B0-----:R-:W-:Y:S02]  /*0150*/  LEA R0, R5.reuse, R0, 0x18 ;  /* 0x0000000005007211 */ /* 0x041fe400078ec0ff */
[----:B------:R-:W-:-:S03]  /*0160*/  LEA R5, R5, R4, 0x18 ;  /* 0x0000000405057211 */ /* 0x000fc600078ec0ff */
[----:B------:R-:W-:Y:S01]  /*0170*/  IMAD R21, R3, 0x30, R0 ;  /* 0x0000003003157824 */ /* 0x000fe200078e0200 */
[----:B------:R-:W-:-:S04]  /*0180*/  LEA R20, R2, R5, 0x2 ;  /* 0x0000000502147211 */ /* 0x000fc800078e10ff */
[----:B------:R-:W-:Y:S01]  /*0190*/  LEA R19, R2, R21, 0x2 ;  /* 0x0000001502137211 */ /* 0x000fe200078e10ff */
[----:B------:R-:W-:Y:S01]  /*01a0*/  IMAD R18, R3, 0x48, R20 ;  /* 0x0000004803127824 */ /* 0x000fe200078e0214 */
[----:B------:R-:W-:Y:S06]  /*01b0*/  BRA.U !UP0, `(.L_x_1) ;  /* 0x0000000908187547 */ /* 0x000fec000b800000 */
[----:B------:R-:W0:Y:S01]  /*01c0*/  LDCU UR7, c[0x0][0x3a0] ;  /* 0x00007400ff0777ac */ /* 0x000e220008000800 */
[----:B------:R-:W1:Y:S01]  /*01d0*/  LDC R0, c[0x0][0x3a0] ;  /* 0x0000e800ff007b82 */ /* 0x000e620000000800 */
[----:B------:R-:W-:Y:S01]  /*01e0*/  IADD3 R5, PT, PT, R3, 0xc, RZ ;  /* 0x0000000c03057810 */ /* 0x000fe20007ffe0ff */
[--C-:B------:R-:W-:Y:S01]  /*01f0*/  IMAD R16, R23, UR6, R2.reuse ;  /* 0x0000000617107c24 */ /* 0x100fe2000f8e0202 */
[----:B------:R-:W-:Y:S01]  /*0200*/  ULOP3.LUT UR4, UR5, 0xffffffe, URZ, 0xc0, !UPT ;  /* 0x0ffffffe05047892 */ /* 0x000fe2000f8ec0ff */
[----:B------:R-:W-:Y:S01]  /*0210*/  ISETP.GT.U32.AND P1, PT, R2, 0xb, PT ;  /* 0x0000000b0200780c */ /* 0x000fe20003f24070 */
[----:B------:R-:W2:Y:S01]  /*0220*/  LDCU UR12, c[0x0][0x3a0] ;  /* 0x00007400ff0c77ac */ /* 0x000ea20008000800 */
[----:B------:R-:W-:Y:S02]  /*0230*/  MOV R25, RZ ;  /* 0x000000ff00197202 */ /* 0x000fe40000000f00 */
[----:B------:R-:W3:Y:S01]  /*0240*/  LDC.64 R26, c[0x0][0x380] ;  /* 0x0000e000ff1a7b82 */ /* 0x000ee20000000a00 */
[----:B------:R-:W-:Y:S01]  /*0250*/  MOV R4, R2 ;  /* 0x0000000200047202 */ /* 0x000fe20000000f00 */
[----:B------:R-:W4:Y:S01]  /*0260*/  LDCU UR13, c[0x0][0x39c] ;  /* 0x00007380ff0d77ac */ /* 0x000f220008000800 */
[----:B------:R-:W1:Y:S01]  /*0270*/  LDCU.64 UR10, c[0x0][0x398] ;  /* 0x00007300ff0a77ac */ /* 0x000e620008000a00 */
[--C-:B0-----:R-:W-:Y:S01]  /*0280*/  IMAD R5, R5, UR7, R2.reuse ;  /* 0x0000000705057c24 */ /* 0x101fe2000f8e0202 */
[----:B------:R-:W-:Y:S01]  /*0290*/  UIADD3 UR6, UPT, UPT, -UR4, URZ, URZ ;  /* 0x000000ff04067290 */ /* 0x000fe2000fffe1ff */
[----:B------:R-:W-:-:S02]  /*02a0*/  IMAD R7, R3, UR7, R2 ;  /* 0x0000000703077c24 */ /* 0x000fc4000f8e0202 */
[C---:B------:R-:W-:Y:S01]  /*02b0*/  IMAD R17, R6.reuse, 0x12, R5 ;  /* 0x0000001206117824 */ /* 0x040fe200078e0205 */
[----:B------:R-:W-:Y:S01]  /*02c0*/  MOV R5, R3 ;  /* 0x0000000300057202 */ /* 0x000fe20000000f00 */
[----:B------:R-:W-:Y:S01]  /*02d0*/  IMAD R7, R6, 0x12, R7 ;  /* 0x0000001206077824 */ /* 0x000fe200078e0207 */
[----:B--2---:R-:W-:-:S07]  /*02e0*/  IADD3 R6, PT, PT, R16, 0xc, RZ ;  /* 0x0000000c10067810 */ /* 0x004fce0007ffe0ff */
.L_x_12:
[----:B------:R-:W-:Y:S04]  /*02f0*/  BSSY.RECONVERGENT B0, `(.L_x_2) ;  /* 0x000000a000007945 */ /* 0x000fe80003800200 */
[----:B--2-4-:R-:W-:Y:S05]  /*0300*/  @P1 BRA `(.L_x_3) ;  /* 0x0000000000201947 */ /* 0x014fea0003800000 */
[----:B-1----:R-:W-:-:S04]  /*0310*/  ISETP.GE.AND P0, PT, R4, UR11, PT ;  /* 0x0000000b04007c0c */ /* 0x002fc8000bf06270 */
[----:B------:R-:W-:-:S13]  /*0320*/  ISETP.GE.OR P0, PT, R23, UR10, P0 ;  /* 0x0000000a17007c0c */ /* 0x000fda0008706670 */
[----:B------:R-:W-:Y:S05]  /*0330*/  @P0 BRA `(.L_x_4) ;  /* 0x0000000000100947 */ /* 0x000fea0003800000 */
[----:B---3--:R-:W-:-:S06]  /*0340*/  IMAD.WIDE R8, R16, 0x4, R26 ;  /* 0x0000000410087825 */ /* 0x008fcc00078e021a */
[----:B------:R-:W2:Y:S04]  /*0350*/  LDG.E R8, desc[UR8][R8.64] ;  /* 0x0000000808087981 */ /* 0x000ea8000c1e1900 */
[----:B--2---:R2:W-:Y:S01]  /*0360*/  STS [R19], R8 ;  /* 0x0000000813007388 */ /* 0x0045e20000000800 */
[----:B------:R-:W-:Y:S05]  /*0370*/  BRA `(.L_x_3) ;  /* 0x0000000000047947 */ /* 0x000fea0003800000 */
.L_x_4:
[----:B------:R0:W-:Y:S02]  /*0380*/  STS [R19], RZ ;  /* 0x000000ff13007388 */ /* 0x0001e40000000800 */
.L_x_3:
[----:B-1--4-:R-:W-:Y:S05]  /*0390*/  BSYNC.RECONVERGENT B0 ;  /* 0x0000000000007941 */ /* 0x012fea0003800200 */
.L_x_2:
[----:B------:R-:W-:Y:S01]  /*03a0*/  ISETP.GT.U32.AND P2, PT, R3, 0xb, PT ;  /* 0x0000000b0300780c */ /* 0x000fe20003f44070 */
[----:B------:R-:W-:-:S12]  /*03b0*/  BSSY.RECONVERGENT B0, `(.L_x_5) ;  /* 0x000000b000007945 */ /* 0x000fd80003800200 */
[----:B------:R-:W-:Y:S05]  /*03c0*/  @P2 BRA `(.L_x_6) ;  /* 0x0000000000242947 */ /* 0x000fea0003800000 */
[----:B------:R-:W-:-:S04]  /*03d0*/  ISETP.GE.AND P0, PT, R5, UR13, PT ;  /* 0x0000000d05007c0c */ /* 0x000fc8000bf06270 */
[----:B------:R-:W-:-:S13]  /*03e0*/  ISETP.GE.OR P0, PT, R22, UR12, P0 ;  /* 0x0000000c16007c0c */ /* 0x000fda0008706670 */
[----:B------:R-:W-:Y:S05]  /*03f0*/  @P0 BRA `(.L_x_7) ;  /* 0x0000000000140947 */ /* 0x000fea0003800000 */
[----:B--2---:R-:W1:Y:S02]  /*0400*/  LDC.64 R8, c[0x0][0x388] ;  /* 0x0000e200ff087b82 */ /* 0x004e640000000a00 */
[----:B-1----:R-:W-:-:S06]  /*0410*/  IMAD.WIDE R8, R7, 0x4, R8 ;  /* 0x0000000407087825 */ /* 0x002fcc00078e0208 */
[----:B------:R-:W2:Y:S04]  /*0420*/  LDG.E R9, desc[UR8][R8.64] ;  /* 0x0000000808097981 */ /* 0x000ea8000c1e1900 */
[----:B--2---:R1:W-:Y:S01]  /*0430*/  STS [R18], R9 ;  /* 0x0000000912007388 */ /* 0x0043e20000000800 */
[----:B------:R-:W-:Y:S05]  /*0440*/  BRA `(.L_x_6) ;  /* 0x0000000000047947 */ /* 0x000fea0003800000 */
.L_x_7:
[----:B------:R4:W-:Y:S02]  /*0450*/  STS [R18], RZ ;  /* 0x000000ff12007388 */ /* 0x0009e40000000800 */
.L_x_6:
[----:B------:R-:W-:Y:S05]  /*0460*/  BSYNC.RECONVERGENT B0 ;  /* 0x0000000000007941 */ /* 0x000fea0003800200 */
.L_x_5:
[----:B------:R-:W-:Y:S06]  /*0470*/  BAR.SYNC.DEFER_BLOCKING 0x0 ;  /* 0x0000000000007b1d */ /* 0x000fec0000010000 */
[----:B------:R-:W-:Y:S01]  /*0480*/  BSSY.RECONVERGENT B0, `(.L_x_8) ;  /* 0x0000025000007945 */ /* 0x000fe20003800200 */
[----:B--2---:R-:W-:Y:S04]  /*0490*/  LDS R8, [R20] ;  /* 0x0000000014087984 */ /* 0x004fe80000000800 */
[----:B------:R-:W2:Y:S04]  /*04a0*/  LDS.128 R12, [R21] ;  /* 0x00000000150c7984 */ /* 0x000ea80000000c00 */
[----:B-1----:R-:W1:Y:S04]  /*04b0*/  LDS R9, [R20+0x48] ;  /* 0x0000480014097984 */ /* 0x002e680000000800 */
[----:B------:R-:W5:Y:S04]  /*04c0*/  LDS R10, [R20+0x90] ;  /* 0x00009000140a7984 */ /* 0x000f680000000800 */
[----:B------:R-:W0:Y:S01]  /*04d0*/  LDS R24, [R20+0xd8] ;  /* 0x0000d80014187984 */ /* 0x000e220000000800 */
[----:B--2---:R-:W-:-:S03]  /*04e0*/  FFMA R8, R12, R8, R25 ;  /* 0x000000080c087223 */ /* 0x004fc60000000019 */
[----:B------:R-:W-:Y:S01]  /*04f0*/  LDS R12, [R20+0x1b0] ;  /* 0x0001b000140c7984 */ /* 0x000fe20000000800 */
[----:B-1----:R-:W-:-:S03]  /*0500*/  FFMA R9, R9, R13, R8 ;  /* 0x0000000d09097223 */ /* 0x002fc60000000008 */
[----:B------:R-:W-:Y:S01]  /*0510*/  LDS R13, [R20+0x120] ;  /* 0x00012000140d7984 */ /* 0x000fe20000000800 */
[----:B-----5:R-:W-:-:S03]  /*0520*/  FFMA R25, R10, R14, R9 ;  /* 0x0000000e0a197223 */ /* 0x020fc60000000009 */
[----:B------:R-:W1:Y:S01]  /*0530*/  LDS.128 R8, [R21+0x10] ;  /* 0x0000100015087984 */ /* 0x000e620000000c00 */
[----:B0-----:R-:W-:-:S03]  /*0540*/  FFMA R15, R24, R15, R25 ;  /* 0x0000000f180f7223 */ /* 0x001fc60000000019 */
[----:B------:R-:W0:Y:S04]  /*0550*/  LDS R25, [R20+0x168] ;  /* 0x0001680014197984 */ /* 0x000e280000000800 */
[----:B------:R-:W2:Y:S01]  /*0560*/  LDS R24, [R20+0x1f8] ;  /* 0x0001f80014187984 */ /* 0x000ea20000000800 */
[----:B-1----:R-:W-:-:S04]  /*0570*/  FFMA R8, R8, R13, R15 ;  /* 0x0000000d08087223 */ /* 0x002fc8000000000f */
[----:B0-----:R-:W-:Y:S02]  /*0580*/  FFMA R25, R25, R9, R8 ;  /* 0x0000000919197223 */ /* 0x001fe40000000008 */
[----:B------:R-:W-:Y:S02]  /*0590*/  LDS R9, [R20+0x240] ;  /* 0x0002400014097984 */ /* 0x000fe40000000800 */
[----:B------:R-:W-:Y:S02]  /*05a0*/  FFMA R25, R12, R10, R25 ;  /* 0x0000000a0c197223 */ /* 0x000fe40000000019 */
[----:B------:R-:W0:Y:S02]  /*05b0*/  LDS.128 R12, [R21+0x20] ;  /* 0x00002000150c7984 */ /* 0x000e240000000c00 */
[----:B--2---:R-:W-:Y:S02]  /*05c0*/  FFMA R11, R24, R11, R25 ;  /* 0x0000000b180b7223 */ /* 0x004fe40000000019 */
[----:B------:R-:W1:Y:S04]  /*05d0*/  LDS R25, [R20+0x288] ;  /* 0x0002880014197984 */ /* 0x000e680000000800 */
[----:B------:R-:W2:Y:S04]  /*05e0*/  LDS R8, [R20+0x2d0] ;  /* 0x0002d00014087984 */ /* 0x000ea80000000800 */
[----:B------:R0:W3:Y:S02]  /*05f0*/  LDS R10, [R20+0x318] ;  /* 0x00031800140a7984 */ /* 0x0000e40000000800 */
[----:B0-----:R-:W-:-:S04]  /*0600*/  FFMA R12, R12, R9, R11 ;  /* 0x000000090c0c7223 */ /* 0x001fc8000000000b */
[----:B-1----:R-:W-:-:S04]  /*0610*/  FFMA R13, R25, R13, R12 ;  /* 0x0000000d190d7223 */ /* 0x002fc8000000000c */
[----:B--2---:R-:W-:Y:S01]  /*0620*/  FFMA R11, R8, R14, R13 ;  /* 0x0000000e080b7223 */ /* 0x004fe2000000000d */
[----:B------:R-:W-:Y:S06]  /*0630*/  BAR.SYNC.DEFER_BLOCKING 0x0 ;  /* 0x0000000000007b1d */ /* 0x000fec0000010000 */
[----:B------:R-:W-:Y:S05]  /*0640*/  @P1 BRA `(.L_x_9) ;  /* 0x0000000000201947 */ /* 0x000fea0003800000 */
[----:B------:R-:W-:-:S04]  /*0650*/  IADD3 R8, PT, PT, R4, 0xc, RZ ;  /* 0x0000000c04087810 */ /* 0x000fc80007ffe0ff */
[----:B------:R-:W-:-:S04]  /*0660*/  ISETP.GE.AND P0, PT, R8, UR11, PT ;  /* 0x0000000b08007c0c */ /* 0x000fc8000bf06270 */
[----:B------:R-:W-:-:S13]  /*0670*/  ISETP.LT.AND P0, PT, R23, UR10, !P0 ;  /* 0x0000000a17007c0c */ /* 0x000fda000c701270 */
[----:B------:R0:W-:Y:S01]  /*0680*/  @!P0 STS [R19], RZ ;  /* 0x000000ff13008388 */ /* 0x0001e20000000800 */
[----:B------:R-:W-:Y:S05]  /*0690*/  @!P0 BRA `(.L_x_9) ;  /* 0x00000000000c8947 */ /* 0x000fea0003800000 */
[----:B---3--:R-:W-:-:S06]  /*06a0*/  IMAD.WIDE R8, R6, 0x4, R26 ;  /* 0x0000000406087825 */ /* 0x008fcc00078e021a */
[----:B------:R-:W2:Y:S04]  /*06b0*/  LDG.E R8, desc[UR8][R8.64] ;  /* 0x0000000808087981 */ /* 0x000ea8000c1e1900 */
[----:B--2---:R1:W-:Y:S02]  /*06c0*/  STS [R19], R8 ;  /* 0x0000000813007388 */ /* 0x0043e40000000800 */
.L_x_9:
[----:B------:R-:W-:Y:S05]  /*06d0*/  BSYNC.RECONVERGENT B0 ;  /* 0x0000000000007941 */ /* 0x000fea0003800200 */
.L_x_8:
[----:B------:R-:W-:Y:S01]  /*06e0*/  BSSY.RECONVERGENT B0, `(.L_x_10) ;  /* 0x000000c000007945 */ /* 0x000fe20003800200 */
[----:B---3--:R-:W-:-:S03]  /*06f0*/  FFMA R11, R10, R15, R11 ;  /* 0x0000000f0a0b7223 */ /* 0x008fc6000000000b */
[----:B------:R-:W-:Y:S05]  /*0700*/  @P2 BRA `(.L_x_11) ;  /* 0x0000000000242947 */ /* 0x000fea0003800000 */
[----:B-1----:R-:W-:-:S04]  /*0710*/  IADD3 R8, PT, PT, R5, 0xc, RZ ;  /* 0x0000000c05087810 */ /* 0x002fc80007ffe0ff */
[----:B------:R-:W-:-:S04]  /*0720*/  ISETP.GE.AND P0, PT, R8, UR13, PT ;  /* 0x0000000d08007c0c */ /* 0x000fc8000bf06270 */
[----:B------:R-:W-:-:S13]  /*0730*/  ISETP.LT.AND P0, PT, R22, UR12, !P0 ;  /* 0x0000000c16007c0c */ /* 0x000fda000c701270 */
[----:B------:R2:W-:Y:S01]  /*0740*/  @!P0 STS [R18], RZ ;  /* 0x000000ff12008388 */ /* 0x0005e20000000800 */
[----:B------:R-:W-:Y:S05]  /*0750*/  @!P0 BRA `(.L_x_11) ;  /* 0x0000000000108947 */ /* 0x000fea0003800000 */
[----:B------:R-:W1:Y:S02]  /*0760*/  LDC.64 R8, c[0x0][0x388] ;  /* 0x0000e200ff087b82 */ /* 0x000e640000000a00 */
[----:B-1----:R-:W-:-:S06]  /*0770*/  IMAD.WIDE R8, R17, 0x4, R8 ;  /* 0x0000000411087825 */ /* 0x002fcc00078e0208 */
[----:B------:R-:W3:Y:S04]  /*0780*/  LDG.E R9, desc[UR8][R8.64] ;  /* 0x0000000808097981 */ /* 0x000ee8000c1e1900 */
[----:B---3--:R3:W-:Y:S02]  /*0790*/  STS [R18], R9 ;  /* 0x0000000912007388 */ /* 0x0087e40000000800 */
.L_x_11:
[----:B------:R-:W-:Y:S05]  /*07a0*/  BSYNC.RECONVERGENT B0 ;  /* 0x0000000000007941 */ /* 0x000fea0003800200 */
.L_x_10:
[----:B------:R-:W-:Y:S01]  /*07b0*/  BAR.SYNC.DEFER_BLOCKING 0x0 ;  /* 0x0000000000007b1d */ /* 0x000fe20000010000 */
[----:B------:R-:W-:Y:S01]  /*07c0*/  UIADD3 UR6, UPT, UPT, UR6, 0x2, URZ ;  /* 0x0000000206067890 */ /* 0x000fe2000fffe0ff */
[C---:B------:R-:W-:Y:S01]  /*07d0*/  IMAD R17, R0.reuse, 0x18, R17 ;  /* 0x0000001800117824 */ /* 0x040fe200078e0211 */
[----:B------:R-:W-:Y:S01]  /*07e0*/  IADD3 R5, PT, PT, R5, 0x18, RZ ;  /* 0x0000001805057810 */ /* 0x000fe20007ffe0ff */
[----:B------:R-:W-:Y:S01]  /*07f0*/  IMAD R7, R0, 0x18, R7 ;  /* 0x0000001800077824 */ /* 0x000fe200078e0207 */
[----:B------:R-:W-:Y:S01]  /*0800*/  UISETP.NE.AND UP0, UPT, UR6, URZ, UPT ;  /* 0x000000ff0600728c */ /* 0x000fe2000bf05270 */
[----:B------:R-:W-:Y:S02]  /*0810*/  IADD3 R6, PT, PT, R6, 0x18, RZ ;  /* 0x0000001806067810 */ /* 0x000fe40007ffe0ff */
[----:B------:R-:W-:Y:S02]  /*0820*/  IADD3 R4, PT, PT, R4, 0x18, RZ ;  /* 0x0000001804047810 */ /* 0x000fe40007ffe0ff */
[----:B------:R-:W-:Y:S01]  /*0830*/  IADD3 R16, PT, PT, R16, 0x18, RZ ;  /* 0x0000001810107810 */ /* 0x000fe20007ffe0ff */
[----:B-1----:R-:W-:Y:S04]  /*0840*/  LDS R8, [R20] ;  /* 0x0000000014087984 */ /* 0x002fe80000000800 */
[----:B------:R-:W1:Y:S04]  /*0850*/  LDS.128 R12, [R21] ;  /* 0x00000000150c7984 */ /* 0x000e680000000c00 */
[----:B---3--:R-:W3:Y:S04]  /*0860*/  LDS R9, [R20+0x48] ;  /* 0x0000480014097984 */ /* 0x008ee80000000800 */
[----:B------:R-:W5:Y:S04]  /*0870*/  LDS R10, [R20+0x90] ;  /* 0x00009000140a7984 */ /* 0x000f680000000800 */
[----:B------:R-:W0:Y:S04]  /*0880*/  LDS R24, [R20+0xd8] ;  /* 0x0000d80014187984 */ /* 0x000e280000000800 */
[----:B------:R-:W-:Y:S01]  /*0890*/  LDS R29, [R20+0x318] ;  /* 0x00031800141d7984 */ /* 0x000fe20000000800 */
[----:B-1----:R-:W-:-:S03]  /*08a0*/  FFMA R8, R12, R8, R11 ;  /* 0x000000080c087223 */ /* 0x002fc6000000000b */
[----:B------:R-:W-:Y:S01]  /*08b0*/  LDS R12, [R20+0x1b0] ;  /* 0x0001b000140c7984 */ /* 0x000fe20000000800 */
[----:B---3--:R-:W-:-:S03]  /*08c0*/  FFMA R9, R9, R13, R8 ;  /* 0x0000000d09097223 */ /* 0x008fc60000000008 */
[----:B------:R-:W-:Y:S01]  /*08d0*/  LDS R13, [R20+0x120] ;  /* 0x00012000140d7984 */ /* 0x000fe20000000800 */
[----:B-----5:R-:W-:-:S03]  /*08e0*/  FFMA R25, R10, R14, R9 ;  /* 0x0000000e0a197223 */ /* 0x020fc60000000009 */
[----:B------:R-:W1:Y:S01]  /*08f0*/  LDS.128 R8, [R21+0x10] ;  /* 0x0000100015087984 */ /* 0x000e620000000c00 */
[----:B0-----:R-:W-:-:S03]  /*0900*/  FFMA R15, R24, R15, R25 ;  /* 0x0000000f180f7223 */ /* 0x001fc60000000019 */
[----:B------:R-:W0:Y:S04]  /*0910*/  LDS R25, [R20+0x168] ;  /* 0x0001680014197984 */ /* 0x000e280000000800 */
[----:B------:R-:W3:Y:S01]  /*0920*/  LDS R24, [R20+0x1f8] ;  /* 0x0001f80014187984 */ /* 0x000ee20000000800 */
[----:B-1----:R-:W-:-:S04]  /*0930*/  FFMA R8, R8, R13, R15 ;  /* 0x0000000d08087223 */ /* 0x002fc8000000000f */
[----:B0-----:R-:W-:Y:S02]  /*0940*/  FFMA R25, R25, R9, R8 ;  /* 0x0000000919197223 */ /* 0x001fe40000000008 */
[----:B------:R-:W-:Y:S02]  /*0950*/  LDS R9, [R20+0x240] ;  /* 0x0002400014097984 */ /* 0x000fe40000000800 */
[----:B------:R-:W-:Y:S02]  /*0960*/  FFMA R25, R12, R10, R25 ;  /* 0x0000000a0c197223 */ /* 0x000fe40000000019 */
[----:B------:R-:W0:Y:S02]  /*0970*/  LDS.128 R12, [R21+0x20] ;  /* 0x00002000150c7984 */ /* 0x000e240000000c00 */
[----:B---3--:R-:W-:Y:S02]  /*0980*/  FFMA R11, R24, R11, R25 ;  /* 0x0000000b180b7223 */ /* 0x008fe40000000019 */
[----:B------:R-:W1:Y:S04]  /*0990*/  LDS R25, [R20+0x288] ;  /* 0x0002880014197984 */ /* 0x000e680000000800 */
[----:B------:R-:W3:Y:S01]  /*09a0*/  LDS R8, [R20+0x2d0] ;  /* 0x0002d00014087984 */ /* 0x000ee20000000800 */
[----:B0-----:R-:W-:-:S04]  /*09b0*/  FFMA R12, R12, R9, R11 ;  /* 0x000000090c0c7223 */ /* 0x001fc8000000000b */
[----:B-1----:R-:W-:-:S04]  /*09c0*/  FFMA R13, R25, R13, R12 ;  /* 0x0000000d190d7223 */ /* 0x002fc8000000000c */
[----:B---3--:R-:W-:-:S04]  /*09d0*/  FFMA R8, R8, R14, R13 ;  /* 0x0000000e08087223 */ /* 0x008fc8000000000d */
[----:B------:R-:W-:Y:S01]  /*09e0*/  FFMA R25, R29, R15, R8 ;  /* 0x0000000f1d197223 */ /* 0x000fe20000000008 */
[----:B------:R-:W-:Y:S06]  /*09f0*/  BAR.SYNC.DEFER_BLOCKING 0x0 ;  /* 0x0000000000007b1d */ /* 0x000fec0000010000 */
[----:B------:R-:W-:Y:S05]  /*0a00*/  BRA.U UP0, `(.L_x_12) ;  /* 0xfffffff900387547 */ /* 0x000fea000b83ffff */
[----:B------:R-:W-:-:S12]  /*0a10*/  UIMAD UR4, UR4, 0xc, URZ ;  /* 0x0000000c040478a4 */ /* 0x000fd8000f8e02ff */
.L_x_1:
[----:B------:R-:W-:-:S04]  /*0a20*/  ULOP3.LUT UR5, UR5, 0x1, URZ, 0xc0, !UPT ;  /* 0x0000000105057892 */ /* 0x000fc8000f8ec0ff */
[----:B------:R-:W-:-:S09]  /*0a30*/  UISETP.NE.U32.AND UP0, UPT, UR5, 0x1, UPT ;  /* 0x000000010500788c */ /* 0x000fd2000bf05070 */
[----:B------:R-:W-:Y:S05]  /*0a40*/  BRA.U UP0, `(.L_x_0) ;  /* 0x0000000100f07547 */ /* 0x000fea000b800000 */
[----:B------:R-:W-:Y:S01]  /*0a50*/  ISETP.GT.U32.AND P0, PT, R2, 0xb, PT ;  /* 0x0000000b0200780c */ /* 0x000fe20003f04070 */
[----:B------:R-:W-:Y:S01]  /*0a60*/  BSSY.RECONVERGENT B0, `(.L_x_13) ;  /* 0x000000e000007945 */ /* 0x000fe20003800200 */
[----:B------:R-:W-:-:S11]  /*0a70*/  ISETP.GT.U32.AND P1, PT, R3, 0xb, PT ;  /* 0x0000000b0300780c */ /* 0x000fd60003f24070 */
[----:B------:R-:W-:Y:S05]  /*0a80*/  @P0 BRA `(.L_x_14) ;  /* 0x00000000002c0947 */ /* 0x000fea0003800000 */
[----:B------:R-:W0:Y:S01]  /*0a90*/  LDC.64 R6, c[0x0][0x398] ;  /* 0x0000e600ff067b82 */ /* 0x000e220000000a00 */
[----:B------:R-:W-:-:S04]  /*0aa0*/  IADD3 R2, PT, PT, R2, UR4, RZ ;  /* 0x0000000402027c10 */ /* 0x000fc8000fffe0ff */
[----:B0-----:R-:W-:-:S04]  /*0ab0*/  ISETP.GE.AND P0, PT, R2, R7, PT ;  /* 0x000000070200720c */ /* 0x001fc80003f06270 */
[----:B------:R-:W-:-:S13]  /*0ac0*/  ISETP.LT.AND P0, PT, R23, R6, !P0 ;  /* 0x000000061700720c */ /* 0x000fda0004701270 */
[----:B------:R0:W-:Y:S01]  /*0ad0*/  @!P0 STS [R19], RZ ;  /* 0x000000ff13008388 */ /* 0x0001e20000000800 */
[----:B------:R-:W-:Y:S05]  /*0ae0*/  @!P0 BRA `(.L_x_14) ;  /* 0x0000000000148947 */ /* 0x000fea0003800000 */
[----:B------:R-:W1:Y:S01]  /*0af0*/  LDC.64 R4, c[0x0][0x380] ;  /* 0x0000e000ff047b82 */ /* 0x000e620000000a00 */
[----:B------:R-:W-:-:S04]  /*0b00*/  IMAD R7, R23, R7, R2 ;  /* 0x0000000717077224 */ /* 0x000fc800078e0202 */
[----:B-1----:R-:W-:-:S06]  /*0b10*/  IMAD.WIDE R4, R7, 0x4, R4 ;  /* 0x0000000407047825 */ /* 0x002fcc00078e0204 */
[----:B------:R-:W3:Y:S04]  /*0b20*/  LDG.E R4, desc[UR8][R4.64] ;  /* 0x0000000804047981 */ /* 0x000ee8000c1e1900 */
[----:B---3--:R1:W-:Y:S02]  /*0b30*/  STS [R19], R4 ;  /* 0x0000000413007388 */ /* 0x0083e40000000800 */
.L_x_14:
[----:B------:R-:W-:Y:S05]  /*0b40*/  BSYNC.RECONVERGENT B0 ;  /* 0x0000000000007941 */ /* 0x000fea0003800200 */
.L_x_13:
[----:B------:R-:W-:Y:S04]  /*0b50*/  BSSY.RECONVERGENT B0, `(.L_x_15) ;  /* 0x000000e000007945 */ /* 0x000fe80003800200 */
[----:B------:R-:W-:Y:S05]  /*0b60*/  @P1 BRA `(.L_x_16) ;  /* 0x0000000000301947 */ /* 0x000fea0003800000 */
[----:B------:R-:W3:Y:S01]  /*0b70*/  LDC R7, c[0x0][0x3a0] ;  /* 0x0000e800ff077b82 */ /* 0x000ee20000000800 */
[----:B------:R-:W5:Y:S01]  /*0b80*/  LDCU UR5, c[0x0][0x39c] ;  /* 0x00007380ff0577ac */ /* 0x000f620008000800 */
[----:B------:R-:W-:-:S04]  /*0b90*/  IADD3 R5, PT, PT, R3, UR4, RZ ;  /* 0x0000000403057c10 */ /* 0x000fc8000fffe0ff */
[----:B-----5:R-:W-:-:S04]  /*0ba0*/  ISETP.GE.AND P0, PT, R5, UR5, PT ;  /* 0x0000000505007c0c */ /* 0x020fc8000bf06270 */
[----:B---3--:R-:W-:-:S13]  /*0bb0*/  ISETP.LT.AND P0, PT, R22, R7, !P0 ;  /* 0x000000071600720c */ /* 0x008fda0004701270 */
[----:B------:R3:W-:Y:S01]  /*0bc0*/  @!P0 STS [R18], RZ ;  /* 0x000000ff12008388 */ /* 0x0007e20000000800 */
[----:B------:R-:W-:Y:S05]  /*0bd0*/  @!P0 BRA `(.L_x_16) ;  /* 0x0000000000148947 */ /* 0x000fea0003800000 */
[----:B------:R-:W5:Y:S01]  /*0be0*/  LDC.64 R2, c[0x0][0x388] ;  /* 0x0000e200ff027b82 */ /* 0x000f620000000a00 */
[----:B------:R-:W-:-:S04]  /*0bf0*/  IMAD R5, R5, R7, R22 ;  /* 0x0000000705057224 */ /* 0x000fc800078e0216 */
[----:B-----5:R-:W-:-:S06]  /*0c00*/  IMAD.WIDE R2, R5, 0x4, R2 ;  /* 0x0000000405027825 */ /* 0x020fcc00078e0202 */
[----:B------:R-:W5:Y:S04]  /*0c10*/  LDG.E R3, desc[UR8][R2.64] ;  /* 0x0000000802037981 */ /* 0x000f68000c1e1900 */
[----:B-----5:R0:W-:Y:S02]  /*0c20*/  STS [R18], R3 ;  /* 0x0000000312007388 */ /* 0x0201e40000000800 */
.L_x_16:
[----:B------:R-:W-:Y:S05]  /*0c30*/  BSYNC.RECONVERGENT B0 ;  /* 0x0000000000007941 */ /* 0x000fea0003800200 */
.L_x_15:
[----:B------:R-:W-:Y:S06]  /*0c40*/  BAR.SYNC.DEFER_BLOCKING 0x0 ;  /* 0x0000000000007b1d */ /* 0x000fec0000010000 */
[----:B------:R-:W-:Y:S04]  /*0c50*/  LDS R24, [R20] ;  /* 0x0000000014187984 */ /* 0x000fe80000000800 */
[----:B------:R-:W5:Y:S04]  /*0c60*/  LDS.128 R8, [R21] ;  /* 0x0000000015087984 */ /* 0x000f680000000c00 */
[----:B------:R-:W2:Y:S04]  /*0c70*/  LDS R29, [R20+0x48] ;  /* 0x00004800141d7984 */ /* 0x000ea80000000800 */
[----:B0-----:R-:W0:Y:S04]  /*0c80*/  LDS R3, [R20+0x90] ;  /* 0x0000900014037984 */ /* 0x001e280000000800 */
[----:B------:R-:W0:Y:S04]  /*0c90*/  LDS R0, [R20+0xd8] ;  /* 0x0000d80014007984 */ /* 0x000e280000000800 */
[----:B------:R-:W-:Y:S04]  /*0ca0*/  LDS R17, [R20+0x120] ;  /* 0x0001200014117984 */ /* 0x000fe80000000800 */
[----:B-1----:R-:W1:Y:S04]  /*0cb0*/  LDS.128 R4, [R21+0x10] ;  /* 0x0000100015047984 */ /* 0x002e680000000c00 */
[----:B------:R-:W1:Y:S04]  /*0cc0*/  LDS R2, [R20+0x168] ;  /* 0x0001680014027984 */ /* 0x000e680000000800 */
[----:B------:R-:W1:Y:S04]  /*0cd0*/  LDS R19, [R20+0x1b0] ;  /* 0x0001b00014137984 */ /* 0x000e680000000800 */
[----:B------:R-:W1:Y:S04]  /*0ce0*/  LDS R16, [R20+0x1f8] ;  /* 0x0001f80014107984 */ /* 0x000e680000000800 */
[----:B------:R-:W-:Y:S04]  /*0cf0*/  LDS R27, [R20+0x240] ;  /* 0x00024000141b7984 */ /* 0x000fe80000000800 */
[----:B------:R-:W1:Y:S01]  /*0d00*/  LDS.128 R12, [R21+0x20] ;  /* 0x00002000150c7984 */ /* 0x000e620000000c00 */
[----:B-----5:R-:W-:-:S03]  /*0d10*/  FFMA R8, R8, R24, R25 ;  /* 0x0000001808087223 */ /* 0x020fc60000000019 */
[----:B--234-:R-:W2:Y:S01]  /*0d20*/  LDS R18, [R20+0x288] ;  /* 0x0002880014127984 */ /* 0x01cea20000000800 */
[----:B------:R-:W-:-:S03]  /*0d30*/  FFMA R24, R29, R9, R8 ;  /* 0x000000091d187223 */ /* 0x000fc60000000008 */
[----:B------:R-:W3:Y:S01]  /*0d40*/  LDS R25, [R20+0x2d0] ;  /* 0x0002d00014197984 */ /* 0x000ee20000000800 */
[----:B0-----:R-:W-:-:S03]  /*0d50*/  FFMA R3, R3, R10, R24 ;  /* 0x0000000a03037223 */ /* 0x001fc60000000018 */
[----:B------:R-:W0:Y:S01]  /*0d60*/  LDS R8, [R20+0x318] ;  /* 0x0003180014087984 */ /* 0x000e220000000800 */
[----:B------:R-:W-:-:S04]  /*0d70*/  FFMA R3, R0, R11, R3 ;  /* 0x0000000b00037223 */ /* 0x000fc80000000003 */
[----:B-1----:R-:W-:-:S04]  /*0d80*/  FFMA R3, R4, R17, R3 ;  /* 0x0000001104037223 */ /* 0x002fc80000000003 */
[----:B------:R-:W-:-:S04]  /*0d90*/  FFMA R2, R2, R5, R3 ;  /* 0x0000000502027223 */ /* 0x000fc80000000003 */
[----:B------:R-:W-:-:S04]  /*0da0*/  FFMA R19, R19, R6, R2 ;  /* 0x0000000613137223 */ /* 0x000fc80000000002 */
[----:B------:R-:W-:-:S04]  /*0db0*/  FFMA R7, R16, R7, R19 ;  /* 0x0000000710077223 */ /* 0x000fc80000000013 */
[----:B------:R-:W-:-:S04]  /*0dc0*/  FFMA R7, R12, R27, R7 ;  /* 0x0000001b0c077223 */ /* 0x000fc80000000007 */
[----:B--2---:R-:W-:-:S04]  /*0dd0*/  FFMA R18, R18, R13, R7 ;  /* 0x0000000d12127223 */ /* 0x004fc80000000007 */
[----:B---3--:R-:W-:-:S04]  /*0de0*/  FFMA R25, R25, R14, R18 ;  /* 0x0000000e19197223 */ /* 0x008fc80000000012 */
[----:B0-----:R-:W-:Y:S01]  /*0df0*/  FFMA R25, R8, R15, R25 ;  /* 0x0000000f08197223 */ /* 0x001fe20000000019 */
[----:B------:R-:W-:Y:S06]  /*0e00*/  BAR.SYNC.DEFER_BLOCKING 0x0 ;  /* 0x0000000000007b1d */ /* 0x000fec0000010000 */
.L_x_0:
[----:B------:R-:W0:Y:S01]  /*0e10*/  LDCU UR5, c[0x0][0x3a0] ;  /* 0x00007400ff0577ac */ /* 0x000e220008000800 */
[----:B------:R-:W1:Y:S01]  /*0e20*/  LDCU UR6, c[0x0][0x398] ;  /* 0x00007300ff0677ac */ /* 0x000e620008000800 */
[----:B0-----:R-:W-:-:S04]  /*0e30*/  ISETP.GE.AND P0, PT, R22, UR5, PT ;  /* 0x0000000516007c0c */ /* 0x001fc8000bf06270 */
[----:B-1----:R-:W-:-:S13]  /*0e40*/  ISETP.GE.OR P0, PT, R23, UR6, P0 ;  /* 0x0000000617007c0c */ /* 0x002fda0008706670 */
[----:B------:R-:W-:Y:S05]  /*0e50*/  @P0 EXIT ;  /* 0x000000000000094d */ /* 0x000fea0003800000 */
[----:B------:R-:W0:Y:S01]  /*0e60*/  LDC.64 R2, c[0x0][0x390] ;  /* 0x0000e400ff027b82 */ /* 0x000e220000000a00 */
[----:B------:R-:W-:-:S04]  /*0e70*/  IMAD R23, R23, UR5, R22 ;  /* 0x0000000517177c24 */ /* 0x000fc8000f8e0216 */
[----:B0-----:R-:W-:-:S05]  /*0e80*/  IMAD.WIDE R2, R23, 0x4, R2 ;  /* 0x0000000417027825 */ /* 0x001fca00078e0202 */
[----:B------:R-:W-:Y:S01]  /*0e90*/  STG.E desc[UR8][R2.64], R25 ;  /* 0x0000001902007986 */ /* 0x000fe2000c101908 */
[----:B------:R-:W-:Y:S05]  /*0ea0*/  EXIT ;  /* 0x000000000000794d */ /* 0x000fea0003800000 */
.L_x_17:
[----:B------:R-:W-:-:S00]  /*0eb0*/  BRA `(.L_x_17) ;  /* 0xfffffffc00fc7947 */ /* 0x000fc0000383ffff */
[----:B------:R-:W-:-:S00]  /*0ec0*/  NOP ;  /* 0x0000000000007918 */ /* 0x000fc00000000000 */
        /* <DEDUP_REMOVED lines=11> */
.L_x_18:


//--------------------- .nv.shared._Z24revisedTiledMatMulKernelPKfS0_Pfiii --------------------------
	.section	.nv.shared._Z24revisedTiledMatMulKernelPKfS0_Pfiii,"aw",@nobits
	.sectionflags	@""
	.align	4
.nv.shared._Z24revisedTiledMatMulKernelPKfS0_Pfiii:
	.zero		2464


//--------------------- .nv.shared.reserved.0     --------------------------
	.section	.nv.shared.reserved.0,"aw",@nobits
	.weak		__nv_reservedSMEM_offset_0_alias
	.size		__nv_reservedSMEM_offset_0_alias, 0, 64
	.other		__nv_reservedSMEM_offset_0_alias,@"STO_CUDA_RESERVED_SHARED STV_DEFAULT"
__nv_reservedSMEM_offset_0_alias:
	.zero		0
	.zero		64


//--------------------- .nv.constant0._Z24revisedTiledMatMulKernelPKfS0_Pfiii --------------------------
	.section	.nv.constant0._Z24revisedTiledMatMulKernelPKfS0_Pfiii,"a",@progbits
	.sectionflags	@""
	.align	4
.nv.constant0._Z24revisedTiledMatMulKernelPKfS0_Pfiii:
	.zero		932


//--------------------- SYMBOLS --------------------------

	.type		.nv.reservedSmem.offset0,@object
	.size		.nv.reservedSmem.offset0,0x4
	.type		.nv.reservedSmem.cap,@object
	.size		.nv.reservedSmem.cap,0x4
